	.headerflags	@"EF_CUDA_TEXMODE_UNIFIED EF_CUDA_64BIT_ADDRESS EF_CUDA_ACCELERATORS EF_CUDA_SM90 EF_CUDA_VIRTUAL_SM(EF_CUDA_SM90)"
	.elftype	@"ET_EXEC"


//--------------------- .nv.info                  --------------------------
	.section	.nv.info,"",@"SHT_CUDA_INFO"
	.align	4


	//----- nvinfo : EIATTR_REGCOUNT
	.align		4
        /*0000*/ 	.byte	0x04, 0x2f
        /*0002*/ 	.short	(.L_3 - .L_2)
	.align		4
.L_2:
        /*0004*/ 	.word	index@(triton_poi_fused__native_batch_norm_legit_no_training_add_relu_17)
        /*0008*/ 	.word	0x00000020


	//----- nvinfo : EIATTR_MIN_STACK_SIZE
	.align		4
.L_3:
        /*000c*/ 	.byte	0x04, 0x12
        /*000e*/ 	.short	(.L_5 - .L_4)
	.align		4
.L_4:
        /*0010*/ 	.word	index@(triton_poi_fused__native_batch_norm_legit_no_training_add_relu_17)
        /*0014*/ 	.word	0x00000000


	//----- nvinfo : EIATTR_FRAME_SIZE
	.align		4
.L_5:
        /*0018*/ 	.byte	0x04, 0x11
        /*001a*/ 	.short	(.L_7 - .L_6)
	.align		4
.L_6:
        /*001c*/ 	.word	index@(triton_poi_fused__native_batch_norm_legit_no_training_add_relu_17)
        /*0020*/ 	.word	0x00000000


	//----- nvinfo : EIATTR_MIN_STACK_SIZE
	.align		4
.L_7:
        /*0024*/ 	.byte	0x04, 0x12
        /*0026*/ 	.short	(.L_9 - .L_8)
	.align		4
.L_8:
        /*0028*/ 	.word	index@(triton_poi_fused__native_batch_norm_legit_no_training_add_relu_17)
        /*002c*/ 	.word	0x00000000
.L_9:


//--------------------- .nv.info.triton_poi_fused__native_batch_norm_legit_no_training_add_relu_17 --------------------------
	.section	.nv.info.triton_poi_fused__native_batch_norm_legit_no_training_add_relu_17,"",@"SHT_CUDA_INFO"
	.sectionflags	@""
	.align	4


	//----- nvinfo : EIATTR_CUDA_API_VERSION
	.align		4
        /*0000*/ 	.byte	0x04, 0x37
        /*0002*/ 	.short	(.L_11 - .L_10)
.L_10:
        /*0004*/ 	.word	0x0000007c


	//----- nvinfo : EIATTR_KPARAM_INFO
	.align		4
.L_11:
        /*0008*/ 	.byte	0x04, 0x17
        /*000a*/ 	.short	(.L_13 - .L_12)
.L_12:
        /*000c*/ 	.word	0x00000000
        /*0010*/ 	.short	0x000b
        /*0012*/ 	.short	0x0058
        /*0014*/ 	.byte	0x00, 0xf0, 0x11, 0x00


	//----- nvinfo : EIATTR_KPARAM_INFO
	.align		4
.L_13:
        /*0018*/ 	.byte	0x04, 0x17
        /*001a*/ 	.short	(.L_15 - .L_14)
.L_14:
        /*001c*/ 	.word	0x00000000
        /*0020*/ 	.short	0x000a
        /*0022*/ 	.short	0x0050
        /*0024*/ 	.byte	0x00, 0xf4, 0x21, 0x00


	//----- nvinfo : EIATTR_KPARAM_INFO
	.align		4
.L_15:
        /*0028*/ 	.byte	0x04, 0x17
        /*002a*/ 	.short	(.L_17 - .L_16)
.L_16:
        /*002c*/ 	.word	0x00000000
        /*0030*/ 	.short	0x0009
        /*0032*/ 	.short	0x0048
        /*0034*/ 	.byte	0x00, 0xf4, 0x21, 0x00


	//----- nvinfo : EIATTR_KPARAM_INFO
	.align		4
.L_17:
        /*0038*/ 	.byte	0x04, 0x17
        /*003a*/ 	.short	(.L_19 - .L_18)
.L_18:
        /*003c*/ 	.word	0x00000000
        /*0040*/ 	.short	0x0008
        /*0042*/ 	.short	0x0040
        /*0044*/ 	.byte	0x00, 0xf4, 0x21, 0x00


	//----- nvinfo : EIATTR_KPARAM_INFO
	.align		4
.L_19:
        /*0048*/ 	.byte	0x04, 0x17
        /*004a*/ 	.short	(.L_21 - .L_20)
.L_20:
        /*004c*/ 	.word	0x00000000
        /*0050*/ 	.short	0x0007
        /*0052*/ 	.short	0x0038
        /*0054*/ 	.byte	0x00, 0xf4, 0x21, 0x00


	//----- nvinfo : EIATTR_KPARAM_INFO
	.align		4
.L_21:
        /*0058*/ 	.byte	0x04, 0x17
        /*005a*/ 	.short	(.L_23 - .L_22)
.L_22:
        /*005c*/ 	.word	0x00000000
        /*0060*/ 	.short	0x0006
        /*0062*/ 	.short	0x0030
        /*0064*/ 	.byte	0x00, 0xf4, 0x21, 0x00


	//----- nvinfo : EIATTR_KPARAM_INFO
	.align		4
.L_23:
        /*0068*/ 	.byte	0x04, 0x17
        /*006a*/ 	.short	(.L_25 - .L_24)
.L_24:
        /*006c*/ 	.word	0x00000000
        /*0070*/ 	.short	0x0005
        /*0072*/ 	.short	0x0028
        /*0074*/ 	.byte	0x00, 0xf4, 0x21, 0x00


	//----- nvinfo : EIATTR_KPARAM_INFO
	.align		4
.L_25:
        /*0078*/ 	.byte	0x04, 0x17
        /*007a*/ 	.short	(.L_27 - .L_26)
.L_26:
        /*007c*/ 	.word	0x00000000
        /*0080*/ 	.short	0x0004
        /*0082*/ 	.short	0x0020
        /*0084*/ 	.byte	0x00, 0xf4, 0x21, 0x00


	//----- nvinfo : EIATTR_KPARAM_INFO
	.align		4
.L_27:
        /*0088*/ 	.byte	0x04, 0x17
        /*008a*/ 	.short	(.L_29 - .L_28)
.L_28:
        /*008c*/ 	.word	0x00000000
        /*0090*/ 	.short	0x0003
        /*0092*/ 	.short	0x0018
        /*0094*/ 	.byte	0x00, 0xf4, 0x21, 0x00


	//----- nvinfo : EIATTR_KPARAM_INFO
	.align		4
.L_29:
        /*0098*/ 	.byte	0x04, 0x17
        /*009a*/ 	.short	(.L_31 - .L_30)
.L_30:
        /*009c*/ 	.word	0x00000000
        /*00a0*/ 	.short	0x0002
        /*00a2*/ 	.short	0x0010
        /*00a4*/ 	.byte	0x00, 0xf4, 0x21, 0x00


	//----- nvinfo : EIATTR_KPARAM_INFO
	.align		4
.L_31:
        /*00a8*/ 	.byte	0x04, 0x17
        /*00aa*/ 	.short	(.L_33 - .L_32)
.L_32:
        /*00ac*/ 	.word	0x00000000
        /*00b0*/ 	.short	0x0001
        /*00b2*/ 	.short	0x0008
        /*00b4*/ 	.byte	0x00, 0xf4, 0x21, 0x00


	//----- nvinfo : EIATTR_KPARAM_INFO
	.align		4
.L_33:
        /*00b8*/ 	.byte	0x04, 0x17
        /*00ba*/ 	.short	(.L_35 - .L_34)
.L_34:
        /*00bc*/ 	.word	0x00000000
        /*00c0*/ 	.short	0x0000
        /*00c2*/ 	.short	0x0000
        /*00c4*/ 	.byte	0x00, 0xf4, 0x21, 0x00


	//----- nvinfo : EIATTR_SPARSE_MMA_MASK
	.align		4
.L_35:
        /*00c8*/ 	.byte	0x03, 0x50
        /*00ca*/ 	.short	0x0000


	//----- nvinfo : EIATTR_MAXREG_COUNT
	.align		4
        /*00cc*/ 	.byte	0x03, 0x1b
        /*00ce*/ 	.short	0x00ff


	//----- nvinfo : EIATTR_EXIT_INSTR_OFFSETS
	.align		4
        /*00d0*/ 	.byte	0x04, 0x1c
        /*00d2*/ 	.short	(.L_37 - .L_36)


	//   ....[0]....
.L_36:
        /*00d4*/ 	.word	0x00000680


	//----- nvinfo : EIATTR_REQNTID
	.align		4
.L_37:
        /*00d8*/ 	.byte	0x04, 0x10
        /*00da*/ 	.short	(.L_39 - .L_38)
.L_38:
        /*00dc*/ 	.word	0x00000080
        /*00e0*/ 	.word	0x00000001
        /*00e4*/ 	.word	0x00000001


	//----- nvinfo : EIATTR_CBANK_PARAM_SIZE
	.align		4
.L_39:
        /*00e8*/ 	.byte	0x03, 0x19
        /*00ea*/ 	.short	0x005c


	//----- nvinfo : EIATTR_PARAM_CBANK
	.align		4
        /*00ec*/ 	.byte	0x04, 0x0a
        /*00ee*/ 	.short	(.L_41 - .L_40)
	.align		4
.L_40:
        /*00f0*/ 	.word	index@(.nv.constant0.triton_poi_fused__native_batch_norm_legit_no_training_add_relu_17)
        /*00f4*/ 	.short	0x0210
        /*00f6*/ 	.short	0x005c


	//----- nvinfo : EIATTR_SW_WAR
	.align		4
.L_41:
        /*00f8*/ 	.byte	0x04, 0x36
        /*00fa*/ 	.short	(.L_43 - .L_42)
.L_42:
        /*00fc*/ 	.word	0x00000008
.L_43:


//--------------------- .nv.callgraph             --------------------------
	.section	.nv.callgraph,"",@"SHT_CUDA_CALLGRAPH"
	.align	4
	.sectionentsize	8
	.align		4
        /*0000*/ 	.word	0x00000000
	.align		4
        /*0004*/ 	.word	0xffffffff
	.align		4
        /*0008*/ 	.word	0x00000000
	.align		4
        /*000c*/ 	.word	0xfffffffe
	.align		4
        /*0010*/ 	.word	0x00000000
	.align		4
        /*0014*/ 	.word	0xfffffffd
	.align		4
        /*0018*/ 	.word	0x00000000
	.align		4
        /*001c*/ 	.word	0xfffffffc


//--------------------- .nv.constant4             --------------------------
	.section	.nv.constant4,"a",@progbits
	.align	8
	.align		8
.nv.constant4:
        /*0000*/ 	.dword	_$_str
	.align		8
        /*0008*/ 	.dword	_$_str_$_2


//--------------------- .text.triton_poi_fused__native_batch_norm_legit_no_training_add_relu_17 --------------------------
	.section	.text.triton_poi_fused__native_batch_norm_legit_no_training_add_relu_17,"ax",@progbits
	.align	128
        .global         triton_poi_fused__native_batch_norm_legit_no_training_add_relu_17
        .type           triton_poi_fused__native_batch_norm_legit_no_training_add_relu_17,@function
        .size           triton_poi_fused__native_batch_norm_legit_no_training_add_relu_17,(.L_x_1 - triton_poi_fused__native_batch_norm_legit_no_training_add_relu_17)
        .other          triton_poi_fused__native_batch_norm_legit_no_training_add_relu_17,@"STO_CUDA_ENTRY STV_DEFAULT"
triton_poi_fused__native_batch_norm_legit_no_training_add_relu_17:
.text.triton_poi_fused__native_batch_norm_legit_no_training_add_relu_17:
[----:B------:R-:W-:Y:S01]  /*0000*/  LDC R1, c[0x0][0x28] ;  /* 0x00000a00ff017b82 */ /* 0x000fe20000000800 */
[----:B------:R-:W1:Y:S07]  /*0010*/  S2R R0, SR_TID.X ;  /* 0x0000000000007919 */ /* 0x000e6e0000002100 */
[----:B------:R-:W2:Y:S01]  /*0020*/  LDC.64 R6, c[0x0][0x228] ;  /* 0x00008a00ff067b82 */ /* 0x000ea20000000a00 */
[----:B------:R-:W-:Y:S01]  /*0030*/  ULDC.64 UR4, c[0x0][0x208] ;  /* 0x0000820000047ab9 */ /* 0x000fe20000000a00 */
[----:B------:R-:W3:Y:S06]  /*0040*/  S2R R5, SR_CTAID.X ;  /* 0x0000000000057919 */ /* 0x000eec0000002500 */
[----:B------:R-:W4:Y:S08]  /*0050*/  LDC.64 R12, c[0x0][0x218] ;  /* 0x00008600ff0c7b82 */ /* 0x000f300000000a00 */
[----:B------:R-:W5:Y:S08]  /*0060*/  LDC.64 R14, c[0x0][0x240] ;  /* 0x00009000ff0e7b82 */ /* 0x000f700000000a00 */
[----:B------:R-:W4:Y:S01]  /*0070*/  LDC.64 R16, c[0x0][0x220] ;  /* 0x00008800ff107b82 */ /* 0x000f220000000a00 */
[----:B-1----:R-:W-:-:S07]  /*0080*/  SHF.L.U32 R0, R0, 0x1, RZ ;  /* 0x0000000100007819 */ /* 0x002fce00000006ff */
[----:B------:R-:W1:Y:S01]  /*0090*/  LDC.64 R18, c[0x0][0x248] ;  /* 0x00009200ff127b82 */ /* 0x000e620000000a00 */
[----:B---3--:R-:W-:Y:S02]  /*00a0*/  SHF.R.S32.HI R3, RZ, 0x17, R5 ;  /* 0x00000017ff037819 */ /* 0x008fe40000011405 */
[----:B------:R-:W-:Y:S02]  /*00b0*/  LOP3.LUT R0, R0, 0xfe, RZ, 0xc0, !PT ;  /* 0x000000fe00007812 */ /* 0x000fe400078ec0ff */
[----:B------:R-:W-:-:S03]  /*00c0*/  SGXT R3, R3, 0x1 ;  /* 0x000000010303781a */ /* 0x000fc60000000200 */
[----:B------:R-:W3:Y:S01]  /*00d0*/  LDC.64 R8, c[0x0][0x238] ;  /* 0x00008e00ff087b82 */ /* 0x000ee20000000a00 */
[----:B------:R-:W-:-:S04]  /*00e0*/  LEA R0, R5, R0, 0x8 ;  /* 0x0000000005007211 */ /* 0x000fc800078e40ff */
[----:B------:R-:W-:-:S03]  /*00f0*/  LEA.HI R4, R3, R0, RZ, 0x8 ;  /* 0x0000000003047211 */ /* 0x000fc600078f40ff */
[----:B------:R-:W1:Y:S01]  /*0100*/  LDC.64 R2, c[0x0][0x250] ;  /* 0x00009400ff027b82 */ /* 0x000e620000000a00 */
[----:B------:R-:W-:-:S04]  /*0110*/  LOP3.LUT R21, R4, 0xffffff00, RZ, 0xc0, !PT ;  /* 0xffffff0004157812 */ /* 0x000fc800078ec0ff */
[----:B------:R-:W-:-:S03]  /*0120*/  IADD3 R21, R0, -R21, RZ ;  /* 0x8000001500157210 */ /* 0x000fc60007ffe0ff */
[----:B------:R-:W3:Y:S02]  /*0130*/  LDC.64 R22, c[0x0][0x230] ;  /* 0x00008c00ff167b82 */ /* 0x000ee40000000a00 */
[----:B--2---:R-:W-:-:S06]  /*0140*/  IMAD.WIDE R6, R21, 0x4, R6 ;  /* 0x0000000415067825 */ /* 0x004fcc00078e0206 */
[----:B------:R-:W2:Y:S01]  /*0150*/  LDG.E.EL.64 R6, desc[UR4][R6.64] ;  /* 0x0000000406067981 */ /* 0x000ea2000c2e1b00 */
[----:B------:R-:W3:Y:S01]  /*0160*/  LDC.64 R10, c[0x0][0x258] ;  /* 0x00009600ff0a7b82 */ /* 0x000ee20000000a00 */
[----:B01----:R-:W-:-:S07]  /*0170*/  IMAD.WIDE R2, R21, 0x4, R2 ;  /* 0x0000000415027825 */ /* 0x003fce00078e0202 */
[----:B------:R-:W0:Y:S01]  /*0180*/  LDC.64 R4, c[0x0][0x260] ;  /* 0x00009800ff047b82 */ /* 0x000e220000000a00 */
[----:B------:R-:W2:Y:S01]  /*0190*/  LDG.E.EL.64 R2, desc[UR4][R2.64] ;  /* 0x0000000402027981 */ /* 0x000ea2000c2e1b00 */
[----:B----4-:R-:W-:-:S04]  /*01a0*/  IMAD.WIDE R12, R0, 0x4, R12 ;  /* 0x00000004000c7825 */ /* 0x010fc800078e020c */
[----:B-----5:R-:W-:Y:S02]  /*01b0*/  IMAD.WIDE R14, R0, 0x4, R14 ;  /* 0x00000004000e7825 */ /* 0x020fe400078e020e */
[----:B------:R-:W4:Y:S02]  /*01c0*/  LDG.E.64 R12, desc[UR4][R12.64] ;  /* 0x000000040c0c7981 */ /* 0x000f24000c1e1b00 */
[C---:B------:R-:W-:Y:S02]  /*01d0*/  IMAD.WIDE R16, R21.reuse, 0x4, R16 ;  /* 0x0000000415107825 */ /* 0x040fe400078e0210 */
[----:B------:R-:W5:Y:S02]  /*01e0*/  LDG.E.64 R14, desc[UR4][R14.64] ;  /* 0x000000040e0e7981 */ /* 0x000f64000c1e1b00 */
[C---:B------:R-:W-:Y:S02]  /*01f0*/  IMAD.WIDE R18, R21.reuse, 0x4, R18 ;  /* 0x0000000415127825 */ /* 0x040fe400078e0212 */
[----:B------:R-:W4:Y:S02]  /*0200*/  LDG.E.EL.64 R16, desc[UR4][R16.64] ;  /* 0x0000000410107981 */ /* 0x000f24000c2e1b00 */
[----:B---3--:R-:W-:-:S02]  /*0210*/  IMAD.WIDE R24, R21, 0x4, R8 ;  /* 0x0000000415187825 */ /* 0x008fc400078e0208 */
[----:B------:R-:W5:Y:S02]  /*0220*/  LDG.E.EL.64 R18, desc[UR4][R18.64] ;  /* 0x0000000412127981 */ /* 0x000f64000c2e1b00 */
[----:B------:R-:W-:-:S04]  /*0230*/  IMAD.WIDE R22, R21, 0x4, R22 ;  /* 0x0000000415167825 */ /* 0x000fc800078e0216 */
[C---:B------:R-:W-:Y:S02]  /*0240*/  IMAD.WIDE R10, R21.reuse, 0x4, R10 ;  /* 0x00000004150a7825 */ /* 0x040fe400078e020a */
[----:B------:R-:W3:Y:S02]  /*0250*/  LDG.E.EL.64 R22, desc[UR4][R22.64] ;  /* 0x0000000416167981 */ /* 0x000ee4000c2e1b00 */
[----:B0-----:R-:W-:Y:S02]  /*0260*/  IMAD.WIDE R8, R21, 0x4, R4 ;  /* 0x0000000415087825 */ /* 0x001fe400078e0204 */
[----:B------:R0:W3:Y:S04]  /*0270*/  LDG.E.EL.64 R4, desc[UR4][R24.64] ;  /* 0x0000000418047981 */ /* 0x0000e8000c2e1b00 */
[----:B------:R-:W3:Y:S04]  /*0280*/  LDG.E.EL.64 R10, desc[UR4][R10.64] ;  /* 0x000000040a0a7981 */ /* 0x000ee8000c2e1b00 */
[----:B------:R-:W3:Y:S01]  /*0290*/  LDG.E.EL.64 R8, desc[UR4][R8.64] ;  /* 0x0000000408087981 */ /* 0x000ee2000c2e1b00 */
[----:B--2---:R-:W-:Y:S01]  /*02a0*/  FADD R6, R6, 9.9999997473787516356e-06 ;  /* 0x3727c5ac06067421 */ /* 0x004fe20000000000 */
[----:B------:R-:W-:-:S05]  /*02b0*/  FADD R7, R7, 9.9999997473787516356e-06 ;  /* 0x3727c5ac07077421 */ /* 0x000fca0000000000 */
[----:B------:R-:W1:Y:S01]  /*02c0*/  MUFU.SQRT R6, R6 ;  /* 0x0000000600067308 */ /* 0x000e620000002000 */
[----:B------:R-:W-:Y:S01]  /*02d0*/  FADD R20, R2, 9.9999997473787516356e-06 ;  /* 0x3727c5ac02147421 */ /* 0x000fe20000000000 */
[----:B------:R-:W-:-:S06]  /*02e0*/  FADD R3, R3, 9.9999997473787516356e-06 ;  /* 0x3727c5ac03037421 */ /* 0x000fcc0000000000 */
[----:B------:R-:W2:Y:S08]  /*02f0*/  MUFU.SQRT R21, R7 ;  /* 0x0000000700157308 */ /* 0x000eb00000002000 */
[----:B------:R-:W4:Y:S01]  /*0300*/  MUFU.SQRT R26, R20 ;  /* 0x00000014001a7308 */ /* 0x000f220000002000 */
[----:B-1----:R-:W-:-:S07]  /*0310*/  FSETP.GT.AND P6, PT, R6, 8.50705917302346158658e+37, PT ;  /* 0x7e8000000600780b */ /* 0x002fce0003fc4000 */
[----:B0-----:R-:W0:Y:S01]  /*0320*/  MUFU.SQRT R25, R3 ;  /* 0x0000000300197308 */ /* 0x001e220000002000 */
[----:B------:R-:W-:Y:S01]  /*0330*/  HFMA2.MMA R2, -RZ, RZ, 1.625, 0 ;  /* 0x3e800000ff027435 */ /* 0x000fe200000001ff */
[----:B------:R-:W-:Y:S02]  /*0340*/  FSETP.GEU.AND P5, PT, R6, 1.175494350822287508e-38, PT ;  /* 0x008000000600780b */ /* 0x000fe40003fae000 */
[C---:B--2---:R-:W-:Y:S02]  /*0350*/  FSETP.GT.AND P4, PT, R21.reuse, 8.50705917302346158658e+37, PT ;  /* 0x7e8000001500780b */ /* 0x044fe40003f84000 */
[C---:B----4-:R-:W-:Y:S02]  /*0360*/  FSETP.GT.AND P3, PT, R26.reuse, 8.50705917302346158658e+37, PT ;  /* 0x7e8000001a00780b */ /* 0x050fe40003f64000 */
[----:B------:R-:W-:Y:S01]  /*0370*/  FSETP.GEU.AND P0, PT, R26, 1.175494350822287508e-38, PT ;  /* 0x008000001a00780b */ /* 0x000fe20003f0e000 */
[----:B------:R-:W-:Y:S01]  /*0380*/  @P6 FMUL R6, R6, 0.25 ;  /* 0x3e80000006066820 */ /* 0x000fe20000400000 */
[----:B------:R-:W-:-:S02]  /*0390*/  FSETP.GEU.AND P2, PT, R21, 1.175494350822287508e-38, PT ;  /* 0x008000001500780b */ /* 0x000fc40003f4e000 */
[C---:B0-----:R-:W-:Y:S02]  /*03a0*/  FSETP.GT.AND P1, PT, R25.reuse, 8.50705917302346158658e+37, PT ;  /* 0x7e8000001900780b */ /* 0x041fe40003f24000 */
[----:B------:R-:W-:Y:S02]  /*03b0*/  FSEL R3, R2, 1, P6 ;  /* 0x3f80000002037808 */ /* 0x000fe40003000000 */
[----:B------:R-:W-:Y:S01]  /*03c0*/  FSETP.GEU.AND P6, PT, R25, 1.175494350822287508e-38, PT ;  /* 0x008000001900780b */ /* 0x000fe20003fce000 */
[----:B------:R-:W-:Y:S02]  /*03d0*/  @!P5 FMUL R6, R6, 16777216 ;  /* 0x4b8000000606d820 */ /* 0x000fe40000400000 */
[----:B------:R-:W-:Y:S01]  /*03e0*/  @P3 FMUL R26, R26, 0.25 ;  /* 0x3e8000001a1a3820 */ /* 0x000fe20000400000 */
[----:B------:R-:W-:Y:S01]  /*03f0*/  @P4 FMUL R21, R21, 0.25 ;  /* 0x3e80000015154820 */ /* 0x000fe20000400000 */
[----:B------:R-:W0:Y:S02]  /*0400*/  MUFU.RCP R20, R6 ;  /* 0x0000000600147308 */ /* 0x000e240000001000 */
[----:B------:R-:W-:Y:S01]  /*0410*/  @!P0 FMUL R26, R26, 16777216 ;  /* 0x4b8000001a1a8820 */ /* 0x000fe20000400000 */
[----:B------:R-:W-:Y:S01]  /*0420*/  @!P2 FMUL R21, R21, 16777216 ;  /* 0x4b8000001515a820 */ /* 0x000fe20000400000 */
[----:B------:R-:W-:-:S04]  /*0430*/  @P1 FMUL R25, R25, 0.25 ;  /* 0x3e80000019191820 */ /* 0x000fc80000400000 */
[----:B------:R-:W-:Y:S01]  /*0440*/  @!P6 FMUL R25, R25, 16777216 ;  /* 0x4b8000001919e820 */ /* 0x000fe20000400000 */
[----:B------:R-:W1:Y:S01]  /*0450*/  MUFU.RCP R7, R26 ;  /* 0x0000001a00077308 */ /* 0x000e620000001000 */
[----:B------:R-:W-:Y:S01]  /*0460*/  @!P5 FMUL R3, R3, 16777216 ;  /* 0x4b8000000303d820 */ /* 0x000fe20000400000 */
[----:B------:R-:W-:-:S06]  /*0470*/  FSEL R28, R2, 1, P3 ;  /* 0x3f800000021c7808 */ /* 0x000fcc0001800000 */
[----:B------:R-:W2:Y:S01]  /*0480*/  MUFU.RCP R21, R21 ;  /* 0x0000001500157308 */ /* 0x000ea20000001000 */
[----:B------:R-:W-:-:S07]  /*0490*/  FSEL R24, R2, 1, P4 ;  /* 0x3f80000002187808 */ /* 0x000fce0002000000 */
[----:B------:R-:W4:Y:S01]  /*04a0*/  MUFU.RCP R6, R25 ;  /* 0x0000001900067308 */ /* 0x000f220000001000 */
[----:B------:R-:W-:Y:S01]  /*04b0*/  FSEL R27, R2, 1, P1 ;  /* 0x3f800000021b7808 */ /* 0x000fe20000800000 */
[----:B0-----:R-:W-:Y:S01]  /*04c0*/  FMUL R20, R20, R3 ;  /* 0x0000000314147220 */ /* 0x001fe20000400000 */
[----:B------:R-:W-:Y:S01]  /*04d0*/  @!P0 FMUL R28, R28, 16777216 ;  /* 0x4b8000001c1c8820 */ /* 0x000fe20000400000 */
[----:B------:R-:W0:Y:S01]  /*04e0*/  LDC.64 R2, c[0x0][0x210] ;  /* 0x00008400ff027b82 */ /* 0x000e220000000a00 */
[----:B------:R-:W-:Y:S01]  /*04f0*/  @!P2 FMUL R24, R24, 16777216 ;  /* 0x4b8000001818a820 */ /* 0x000fe20000400000 */
[----:B------:R-:W-:Y:S01]  /*0500*/  @!P6 FMUL R27, R27, 16777216 ;  /* 0x4b8000001b1be820 */ /* 0x000fe20000400000 */
[----:B-1----:R-:W-:Y:S01]  /*0510*/  FMUL R7, R7, R28 ;  /* 0x0000001c07077220 */ /* 0x002fe20000400000 */
[----:B------:R-:W-:Y:S01]  /*0520*/  FADD R29, R12, -R16 ;  /* 0x800000100c1d7221 */ /* 0x000fe20000000000 */
[----:B-----5:R-:W-:Y:S01]  /*0530*/  FADD R14, R14, -R18 ;  /* 0x800000120e0e7221 */ /* 0x020fe20000000000 */
[----:B--2---:R-:W-:Y:S01]  /*0540*/  FMUL R21, R21, R24 ;  /* 0x0000001815157220 */ /* 0x004fe20000400000 */
[----:B------:R-:W-:Y:S01]  /*0550*/  FADD R12, R13, -R17 ;  /* 0x800000110d0c7221 */ /* 0x000fe20000000000 */
[----:B------:R-:W-:Y:S01]  /*0560*/  FADD R15, R15, -R19 ;  /* 0x800000130f0f7221 */ /* 0x000fe20000000000 */
[----:B------:R-:W-:Y:S01]  /*0570*/  FMUL R29, R20, R29 ;  /* 0x0000001d141d7220 */ /* 0x000fe20000400000 */
[----:B------:R-:W-:Y:S01]  /*0580*/  FMUL R7, R7, R14 ;  /* 0x0000000e07077220 */ /* 0x000fe20000400000 */
[----:B----4-:R-:W-:Y:S01]  /*0590*/  FMUL R6, R6, R27 ;  /* 0x0000001b06067220 */ /* 0x010fe20000400000 */
[----:B------:R-:W-:Y:S01]  /*05a0*/  FMUL R12, R21, R12 ;  /* 0x0000000c150c7220 */ /* 0x000fe20000400000 */
[----:B---3--:R-:W-:Y:S01]  /*05b0*/  FFMA R4, R22, R29, R4 ;  /* 0x0000001d16047223 */ /* 0x008fe20000000004 */
[----:B------:R-:W-:Y:S01]  /*05c0*/  FFMA R7, R10, R7, R8 ;  /* 0x000000070a077223 */ /* 0x000fe20000000008 */
[----:B------:R-:W-:Y:S01]  /*05d0*/  FMUL R6, R6, R15 ;  /* 0x0000000f06067220 */ /* 0x000fe20000400000 */
[----:B------:R-:W-:-:S03]  /*05e0*/  FFMA R5, R23, R12, R5 ;  /* 0x0000000c17057223 */ /* 0x000fc60000000005 */
[----:B------:R-:W-:Y:S01]  /*05f0*/  FFMA R6, R11, R6, R9 ;  /* 0x000000060b067223 */ /* 0x000fe20000000009 */
[C---:B------:R-:W-:Y:S01]  /*0600*/  FSETP.GEU.AND P0, PT, R4.reuse, -R7, PT ;  /* 0x800000070400720b */ /* 0x040fe20003f0e000 */
[----:B------:R-:W-:Y:S02]  /*0610*/  FADD R4, R4, R7 ;  /* 0x0000000704047221 */ /* 0x000fe40000000000 */
[C---:B------:R-:W-:Y:S01]  /*0620*/  FADD R7, R5.reuse, R6 ;  /* 0x0000000605077221 */ /* 0x040fe20000000000 */
[----:B------:R-:W-:Y:S01]  /*0630*/  FSETP.GEU.AND P1, PT, R5, -R6, PT ;  /* 0x800000060500720b */ /* 0x000fe20003f2e000 */
[----:B0-----:R-:W-:Y:S01]  /*0640*/  IMAD.WIDE R2, R0, 0x4, R2 ;  /* 0x0000000400027825 */ /* 0x001fe200078e0202 */
[----:B------:R-:W-:Y:S02]  /*0650*/  FSEL R4, R4, RZ, P0 ;  /* 0x000000ff04047208 */ /* 0x000fe40000000000 */
[----:B------:R-:W-:-:S05]  /*0660*/  FSEL R5, R7, RZ, P1 ;  /* 0x000000ff07057208 */ /* 0x000fca0000800000 */
[----:B------:R-:W-:Y:S01]  /*0670*/  STG.E.64 desc[UR4][R2.64], R4 ;  /* 0x0000000402007986 */ /* 0x000fe2000c101b04 */
[----:B------:R-:W-:Y:S05]  /*0680*/  EXIT ;  /* 0x000000000000794d */ /* 0x000fea0003800000 */
.L_x_0:
[----:B------:R-:W-:-:S00]  /*0690*/  BRA `(.L_x_0) ;  /* 0xfffffffc00fc7947 */ /* 0x000fc0000383ffff */
[----:B------:R-:W-:-:S00]  /*06a0*/  NOP ;  /* 0x0000000000007918 */ /* 0x000fc00000000000 */
        /* <DEDUP_REMOVED lines=13> */
.L_x_1:


//--------------------- .nv.global.init           --------------------------
	.section	.nv.global.init,"aw",@progbits
.nv.global.init:
	.type		_$_str,@object
	.size		_$_str,(_$_str_$_2 - _$_str)
_$_str:
        /*0000*/ 	.byte	0x5f, 0x5f, 0x43, 0x55, 0x44, 0x41, 0x5f, 0x46, 0x54, 0x5a, 0x00
	.type		_$_str_$_2,@object
	.size		_$_str_$_2,(.L_1 - _$_str_$_2)
_$_str_$_2:
        /*000b*/ 	.byte	0x5f, 0x5f, 0x43, 0x55, 0x44, 0x41, 0x5f, 0x50, 0x52, 0x45, 0x43, 0x5f, 0x53, 0x51, 0x52, 0x54
        /*001b*/ 	.byte	0x00
.L_1:


//--------------------- .nv.constant0.triton_poi_fused__native_batch_norm_legit_no_training_add_relu_17 --------------------------
	.section	.nv.constant0.triton_poi_fused__native_batch_norm_legit_no_training_add_relu_17,"a",@progbits
	.sectionflags	@""
	.align	4
.nv.constant0.triton_poi_fused__native_batch_norm_legit_no_training_add_relu_17:
	.zero		620
